//
// Generated by NVIDIA NVVM Compiler
//
// Compiler Build ID: CL-36424714
// Cuda compilation tools, release 13.0, V13.0.88
// Based on NVVM 20.0.0
//

.version 9.0
.target sm_100
.address_size 64

	// .globl	_Z8hist_genPiS_iiS_

.visible .entry _Z8hist_genPiS_iiS_(
	.param .u64 .ptr .align 1 _Z8hist_genPiS_iiS__param_0,
	.param .u64 .ptr .align 1 _Z8hist_genPiS_iiS__param_1,
	.param .u32 _Z8hist_genPiS_iiS__param_2,
	.param .u32 _Z8hist_genPiS_iiS__param_3,
	.param .u64 .ptr .align 1 _Z8hist_genPiS_iiS__param_4
)
{
	.reg .pred 	%p<8>;
	.reg .b32 	%r<40>;
	.reg .b64 	%rd<32>;

	ld.param.u64 	%rd7, [_Z8hist_genPiS_iiS__param_0];
	ld.param.u64 	%rd8, [_Z8hist_genPiS_iiS__param_1];
	ld.param.u32 	%r13, [_Z8hist_genPiS_iiS__param_2];
	ld.param.u32 	%r14, [_Z8hist_genPiS_iiS__param_3];
	ld.param.u64 	%rd5, [_Z8hist_genPiS_iiS__param_4];
	cvta.to.global.u64 	%rd1, %rd8;
	cvta.to.global.u64 	%rd2, %rd7;
	mov.u32 	%r1, %ctaid.x;
	mov.u32 	%r15, %ntid.x;
	mov.u32 	%r2, %tid.x;
	mad.lo.s32 	%r38, %r1, %r15, %r2;
	// begin inline asm
	mov.u64 	%rd6, %clock64;
	// end inline asm
	setp.ge.s32 	%p1, %r38, %r13;
	@%p1 bra 	$L__BB0_7;
	add.s32 	%r16, %r38, %r14;
	max.s32 	%r17, %r13, %r16;
	setp.lt.s32 	%p2, %r16, %r13;
	selp.u32 	%r18, 1, 0, %p2;
	add.s32 	%r19, %r16, %r18;
	sub.s32 	%r20, %r17, %r19;
	div.u32 	%r21, %r20, %r14;
	add.s32 	%r4, %r21, %r18;
	and.b32  	%r22, %r4, 3;
	setp.eq.s32 	%p3, %r22, 3;
	@%p3 bra 	$L__BB0_4;
	add.s32 	%r23, %r4, 1;
	and.b32  	%r24, %r23, 3;
	neg.s32 	%r36, %r24;
$L__BB0_3:
	.pragma "nounroll";
	mul.wide.s32 	%rd9, %r38, 4;
	add.s64 	%rd10, %rd2, %rd9;
	ld.global.u32 	%r25, [%rd10];
	mul.wide.s32 	%rd11, %r25, 4;
	add.s64 	%rd12, %rd1, %rd11;
	atom.global.add.u32 	%r26, [%rd12], 1;
	add.s32 	%r38, %r38, %r14;
	add.s32 	%r36, %r36, 1;
	setp.ne.s32 	%p4, %r36, 0;
	@%p4 bra 	$L__BB0_3;
$L__BB0_4:
	setp.lt.u32 	%p5, %r4, 3;
	@%p5 bra 	$L__BB0_7;
	mul.wide.s32 	%rd17, %r14, 4;
	shl.b32 	%r35, %r14, 2;
$L__BB0_6:
	mul.wide.s32 	%rd13, %r38, 4;
	add.s64 	%rd14, %rd2, %rd13;
	ld.global.u32 	%r27, [%rd14];
	mul.wide.s32 	%rd15, %r27, 4;
	add.s64 	%rd16, %rd1, %rd15;
	atom.global.add.u32 	%r28, [%rd16], 1;
	add.s64 	%rd18, %rd14, %rd17;
	ld.global.u32 	%r29, [%rd18];
	mul.wide.s32 	%rd19, %r29, 4;
	add.s64 	%rd20, %rd1, %rd19;
	atom.global.add.u32 	%r30, [%rd20], 1;
	add.s64 	%rd21, %rd18, %rd17;
	ld.global.u32 	%r31, [%rd21];
	mul.wide.s32 	%rd22, %r31, 4;
	add.s64 	%rd23, %rd1, %rd22;
	atom.global.add.u32 	%r32, [%rd23], 1;
	add.s64 	%rd24, %rd21, %rd17;
	ld.global.u32 	%r33, [%rd24];
	mul.wide.s32 	%rd25, %r33, 4;
	add.s64 	%rd26, %rd1, %rd25;
	atom.global.add.u32 	%r34, [%rd26], 1;
	add.s32 	%r38, %r35, %r38;
	setp.lt.s32 	%p6, %r38, %r13;
	@%p6 bra 	$L__BB0_6;
$L__BB0_7:
	// begin inline asm
	mov.u64 	%rd27, %clock64;
	// end inline asm
	bar.sync 	0;
	setp.ne.s32 	%p7, %r2, 0;
	@%p7 bra 	$L__BB0_9;
	sub.s64 	%rd28, %rd27, %rd6;
	cvta.to.global.u64 	%rd29, %rd5;
	mul.wide.u32 	%rd30, %r1, 4;
	add.s64 	%rd31, %rd29, %rd30;
	st.global.u32 	[%rd31], %rd28;
$L__BB0_9:
	ret;

}


// ===== COMPILED SASS (sm_100) =====

	.target	sm_100

	.elftype	@"ET_EXEC"


//--------------------- .note.nv.tkinfo           --------------------------
	.section	.note.nv.tkinfo,"",@"SHT_NOTE"
	.sectionflags	@"SHF_NOTE_NV_TKINFO"
	.tkinfo
        /*0018*/ 	.word	0x00000002
        /*0030*/ 	.string	""
        /*0030*/ 	.string	"ptxas"
        /*0030*/ 	.string	"Cuda compilation tools, release 13.0, V13.0.88"
        /*0030*/ 	.string	"Build cuda_13.0.r13.0/compiler.36424714_0"
        /*0030*/ 	.string	"-arch sm_100 -m 64 "



//--------------------- .note.nv.cuinfo           --------------------------
	.section	.note.nv.cuinfo,"",@"SHT_NOTE"
	.sectionflags	@"SHF_NOTE_NV_CUINFO"
        /*0018*/ 	.short	0x0002
        /*001a*/ 	.short	0x0064
        /*001c*/ 	.short	0x0082
	.zero		2


//--------------------- .nv.info                  --------------------------
	.section	.nv.info,"",@"SHT_CUDA_INFO"
	.align	4


	//----- nvinfo : EIATTR_REGCOUNT
	.align		4
        /*0000*/ 	.byte	0x04, 0x2f
        /*0002*/ 	.short	(.L_1 - .L_0)
	.align		4
.L_0:
        /*0004*/ 	.word	index@(_Z8hist_genPiS_iiS_)
        /*0008*/ 	.word	0x0000001c


	//----- nvinfo : EIATTR_FRAME_SIZE
	.align		4
.L_1:
        /*000c*/ 	.byte	0x04, 0x11
        /*000e*/ 	.short	(.L_3 - .L_2)
	.align		4
.L_2:
        /*0010*/ 	.word	index@(_Z8hist_genPiS_iiS_)
        /*0014*/ 	.word	0x00000000


	//----- nvinfo : EIATTR_MIN_STACK_SIZE
	.align		4
.L_3:
        /*0018*/ 	.byte	0x04, 0x12
        /*001a*/ 	.short	(.L_5 - .L_4)
	.align		4
.L_4:
        /*001c*/ 	.word	index@(_Z8hist_genPiS_iiS_)
        /*0020*/ 	.word	0x00000000
.L_5:


//--------------------- .nv.compat                --------------------------
	.section	.nv.compat,"",@"SHT_CUDA_COMPAT_INFO"
	.align	4
        /*0000*/ 	.byte	0x02, 0x09, 0x00, 0x00, 0x02, 0x02, 0x01, 0x00, 0x02, 0x05, 0x05, 0x00, 0x03, 0x07, 0x01, 0x01
        /*0010*/ 	.byte	0x02, 0x03, 0x00, 0x00, 0x02, 0x06, 0x01, 0x00, 0x04, 0x0b, 0x08, 0x00, 0x09, 0x00, 0x00, 0x00
        /*0020*/ 	.byte	0x00, 0x00, 0x00, 0x00


//--------------------- .nv.info._Z8hist_genPiS_iiS_ --------------------------
	.section	.nv.info._Z8hist_genPiS_iiS_,"",@"SHT_CUDA_INFO"
	.sectionflags	@""
	.align	4


	//----- nvinfo : EIATTR_CUDA_API_VERSION
	.align		4
        /*0000*/ 	.byte	0x04, 0x37
        /*0002*/ 	.short	(.L_7 - .L_6)
.L_6:
        /*0004*/ 	.word	0x00000082


	//----- nvinfo : EIATTR_KPARAM_INFO
	.align		4
.L_7:
        /*0008*/ 	.byte	0x04, 0x17
        /*000a*/ 	.short	(.L_9 - .L_8)
.L_8:
        /*000c*/ 	.word	0x00000000
        /*0010*/ 	.short	0x0004
        /*0012*/ 	.short	0x0018
        /*0014*/ 	.byte	0x00, 0xf5, 0x21, 0x00


	//----- nvinfo : EIATTR_KPARAM_INFO
	.align		4
.L_9:
        /*0018*/ 	.byte	0x04, 0x17
        /*001a*/ 	.short	(.L_11 - .L_10)
.L_10:
        /*001c*/ 	.word	0x00000000
        /*0020*/ 	.short	0x0003
        /*0022*/ 	.short	0x0014
        /*0024*/ 	.byte	0x00, 0xf0, 0x11, 0x00


	//----- nvinfo : EIATTR_KPARAM_INFO
	.align		4
.L_11:
        /*0028*/ 	.byte	0x04, 0x17
        /*002a*/ 	.short	(.L_13 - .L_12)
.L_12:
        /*002c*/ 	.word	0x00000000
        /*0030*/ 	.short	0x0002
        /*0032*/ 	.short	0x0010
        /*0034*/ 	.byte	0x00, 0xf0, 0x11, 0x00


	//----- nvinfo : EIATTR_KPARAM_INFO
	.align		4
.L_13:
        /*0038*/ 	.byte	0x04, 0x17
        /*003a*/ 	.short	(.L_15 - .L_14)
.L_14:
        /*003c*/ 	.word	0x00000000
        /*0040*/ 	.short	0x0001
        /*0042*/ 	.short	0x0008
        /*0044*/ 	.byte	0x00, 0xf5, 0x21, 0x00


	//----- nvinfo : EIATTR_KPARAM_INFO
	.align		4
.L_15:
        /*0048*/ 	.byte	0x04, 0x17
        /*004a*/ 	.short	(.L_17 - .L_16)
.L_16:
        /*004c*/ 	.word	0x00000000
        /*0050*/ 	.short	0x0000
        /*0052*/ 	.short	0x0000
        /*0054*/ 	.byte	0x00, 0xf5, 0x21, 0x00


	//----- nvinfo : EIATTR_SPARSE_MMA_MASK
	.align		4
.L_17:
        /*0058*/ 	.byte	0x03, 0x50
        /*005a*/ 	.short	0x0000


	//----- nvinfo : EIATTR_MAXREG_COUNT
	.align		4
        /*005c*/ 	.byte	0x03, 0x1b
        /*005e*/ 	.short	0x00ff


	//----- nvinfo : EIATTR_NUM_BARRIERS
	.align		4
        /*0060*/ 	.byte	0x02, 0x4c
        /*0062*/ 	.byte	0x01
	.zero		1


	//----- nvinfo : EIATTR_MERCURY_ISA_VERSION
	.align		4
        /*0064*/ 	.byte	0x03, 0x5f
        /*0066*/ 	.short	0x0101


	//----- nvinfo : EIATTR_VRC_CTA_INIT_COUNT
	.align		4
        /*0068*/ 	.byte	0x02, 0x4a
	.zero		1
	.zero		1


	//----- nvinfo : EIATTR_EXIT_INSTR_OFFSETS
	.align		4
        /*006c*/ 	.byte	0x04, 0x1c
        /*006e*/ 	.short	(.L_19 - .L_18)


	//   ....[0]....
.L_18:
        /*0070*/ 	.word	0x00000530


	//   ....[1]....
        /*0074*/ 	.word	0x00000580


	//----- nvinfo : EIATTR_CRS_STACK_SIZE
	.align		4
.L_19:
        /*0078*/ 	.byte	0x04, 0x1e
        /*007a*/ 	.short	(.L_21 - .L_20)
.L_20:
        /*007c*/ 	.word	0x00000000


	//----- nvinfo : EIATTR_CBANK_PARAM_SIZE
	.align		4
.L_21:
        /*0080*/ 	.byte	0x03, 0x19
        /*0082*/ 	.short	0x0020


	//----- nvinfo : EIATTR_PARAM_CBANK
	.align		4
        /*0084*/ 	.byte	0x04, 0x0a
        /*0086*/ 	.short	(.L_23 - .L_22)
	.align		4
.L_22:
        /*0088*/ 	.word	index@(.nv.constant0._Z8hist_genPiS_iiS_)
        /*008c*/ 	.short	0x0380
        /*008e*/ 	.short	0x0020


	//----- nvinfo : EIATTR_SW_WAR
	.align		4
.L_23:
        /*0090*/ 	.byte	0x04, 0x36
        /*0092*/ 	.short	(.L_25 - .L_24)
.L_24:
        /*0094*/ 	.word	0x00000008
.L_25:


//--------------------- .nv.callgraph             --------------------------
	.section	.nv.callgraph,"",@"SHT_CUDA_CALLGRAPH"
	.align	4
	.sectionentsize	8
	.align		4
        /*0000*/ 	.word	0x00000000
	.align		4
        /*0004*/ 	.word	0xffffffff
	.align		4
        /*0008*/ 	.word	0x00000000
	.align		4
        /*000c*/ 	.word	0xfffffffe
	.align		4
        /*0010*/ 	.word	0x00000000
	.align		4
        /*0014*/ 	.word	0xfffffffd
	.align		4
        /*0018*/ 	.word	0x00000000
	.align		4
        /*001c*/ 	.word	0xfffffffc


//--------------------- .text._Z8hist_genPiS_iiS_ --------------------------
	.section	.text._Z8hist_genPiS_iiS_,"ax",@progbits
	.align	128
        .global         _Z8hist_genPiS_iiS_
        .type           _Z8hist_genPiS_iiS_,@function
        .size           _Z8hist_genPiS_iiS_,(.L_x_7 - _Z8hist_genPiS_iiS_)
        .other          _Z8hist_genPiS_iiS_,@"STO_CUDA_ENTRY STV_DEFAULT"
_Z8hist_genPiS_iiS_:
.text._Z8hist_genPiS_iiS_:
[----:B------:R-:W-:Y:S01]  /*0000*/  LDC R1, c[0x0][0x37c] ;  /* 0x0000df00ff017b82 */ /* 0x000fe20000000800 */
[----:B------:R-:W0:Y:S01]  /*0010*/  S2R R0, SR_CTAID.X ;  /* 0x0000000000007919 */ /* 0x000e220000002500 */
[----:B------:R-:W0:Y:S01]  /*0020*/  LDCU UR6, c[0x0][0x360] ;  /* 0x00006c00ff0677ac */ /* 0x000e220008000800 */
[----:B------:R-:W0:Y:S01]  /*0030*/  S2R R7, SR_TID.X ;  /* 0x0000000000077919 */ /* 0x000e220000002100 */
[----:B------:R-:W1:Y:S01]  /*0040*/  LDCU.64 UR4, c[0x0][0x358] ;  /* 0x00006b00ff0477ac */ /* 0x000e620008000a00 */
[----:B0-----:R-:W-:-:S03]  /*0050*/  IMAD R9, R0, UR6, R7 ;  /* 0x0000000600097c24 */ /* 0x001fc6000f8e0207 */
[----:B------:R-:W0:Y:S01]  /*0060*/  S2UR UR6, SR_CLOCKLO ;  /* 0x00000000000679c3 */ /* 0x000e220000005000 */
[----:B------:R-:W2:Y:S01]  /*0070*/  LDCU UR7, c[0x0][0x390] ;  /* 0x00007200ff0777ac */ /* 0x000ea20008000800 */
[----:B------:R-:W-:Y:S01]  /*0080*/  BSSY.RECONVERGENT B0, `(.L_x_0) ;  /* 0x0000047000007945 */ /* 0x000fe20003800200 */
[----:B--2---:R-:W-:-:S13]  /*0090*/  ISETP.GE.AND P0, PT, R9, UR7, PT ;  /* 0x0000000709007c0c */ /* 0x004fda000bf06270 */
[----:B01----:R-:W-:Y:S05]  /*00a0*/  @P0 BRA `(.L_x_1) ;  /* 0x0000000400100947 */ /* 0x003fea0003800000 */
[----:B------:R-:W0:Y:S01]  /*00b0*/  LDC R6, c[0x0][0x394] ;  /* 0x0000e500ff067b82 */ /* 0x000e220000000800 */
[----:B------:R-:W-:Y:S01]  /*00c0*/  BSSY.RECONVERGENT B1, `(.L_x_2) ;  /* 0x000002d000017945 */ /* 0x000fe20003800200 */
[----:B0-----:R-:W0:Y:S01]  /*00d0*/  I2F.U32.RP R10, R6 ;  /* 0x00000006000a7306 */ /* 0x001e220000209000 */
[----:B------:R-:W-:Y:S01]  /*00e0*/  IMAD.IADD R4, R9, 0x1, R6 ;  /* 0x0000000109047824 */ /* 0x000fe200078e0206 */
[----:B------:R-:W-:-:S04]  /*00f0*/  ISETP.NE.U32.AND P2, PT, R6, RZ, PT ;  /* 0x000000ff0600720c */ /* 0x000fc80003f45070 */
[C---:B------:R-:W-:Y:S02]  /*0100*/  ISETP.GE.AND P0, PT, R4.reuse, UR7, PT ;  /* 0x0000000704007c0c */ /* 0x040fe4000bf06270 */
[----:B------:R-:W-:Y:S02]  /*0110*/  VIMNMX R5, PT, PT, R4, UR7, !PT ;  /* 0x0000000704057c48 */ /* 0x000fe4000ffe0100 */
[----:B------:R-:W-:-:S04]  /*0120*/  SEL R8, RZ, 0x1, P0 ;  /* 0x00000001ff087807 */ /* 0x000fc80000000000 */
[----:B------:R-:W-:Y:S01]  /*0130*/  IADD3 R5, PT, PT, R5, -R4, -R8 ;  /* 0x8000000405057210 */ /* 0x000fe20007ffe808 */
[----:B0-----:R-:W0:Y:S02]  /*0140*/  MUFU.RCP R10, R10 ;  /* 0x0000000a000a7308 */ /* 0x001e240000001000 */
[----:B0-----:R-:W-:-:S06]  /*0150*/  VIADD R2, R10, 0xffffffe ;  /* 0x0ffffffe0a027836 */ /* 0x001fcc0000000000 */
[----:B------:R0:W1:Y:S02]  /*0160*/  F2I.FTZ.U32.TRUNC.NTZ R3, R2 ;  /* 0x0000000200037305 */ /* 0x000064000021f000 */
[----:B0-----:R-:W-:Y:S01]  /*0170*/  HFMA2 R2, -RZ, RZ, 0, 0 ;  /* 0x00000000ff027431 */ /* 0x001fe200000001ff */
[----:B-1----:R-:W-:-:S05]  /*0180*/  IADD3 R11, PT, PT, RZ, -R3, RZ ;  /* 0x80000003ff0b7210 */ /* 0x002fca0007ffe0ff */
[----:B------:R-:W-:-:S04]  /*0190*/  IMAD R11, R11, R6, RZ ;  /* 0x000000060b0b7224 */ /* 0x000fc800078e02ff */
[----:B------:R-:W-:-:S06]  /*01a0*/  IMAD.HI.U32 R10, R3, R11, R2 ;  /* 0x0000000b030a7227 */ /* 0x000fcc00078e0002 */
[----:B------:R-:W-:-:S04]  /*01b0*/  IMAD.HI.U32 R11, R10, R5, RZ ;  /* 0x000000050a0b7227 */ /* 0x000fc800078e00ff */
[----:B------:R-:W-:-:S04]  /*01c0*/  IMAD.MOV R2, RZ, RZ, -R11 ;  /* 0x000000ffff027224 */ /* 0x000fc800078e0a0b */
[----:B------:R-:W-:Y:S02]  /*01d0*/  IMAD R5, R6, R2, R5 ;  /* 0x0000000206057224 */ /* 0x000fe400078e0205 */
[----:B------:R-:W0:Y:S03]  /*01e0*/  LDC.64 R2, c[0x0][0x388] ;  /* 0x0000e200ff027b82 */ /* 0x000e260000000a00 */
[----:B------:R-:W-:-:S13]  /*01f0*/  ISETP.GE.U32.AND P0, PT, R5, R6, PT ;  /* 0x000000060500720c */ /* 0x000fda0003f06070 */
[----:B------:R-:W-:Y:S01]  /*0200*/  @P0 IADD3 R5, PT, PT, R5, -R6, RZ ;  /* 0x8000000605050210 */ /* 0x000fe20007ffe0ff */
[----:B------:R-:W-:-:S03]  /*0210*/  @P0 VIADD R11, R11, 0x1 ;  /* 0x000000010b0b0836 */ /* 0x000fc60000000000 */
[----:B------:R-:W-:Y:S02]  /*0220*/  ISETP.GE.U32.AND P1, PT, R5, R6, PT ;  /* 0x000000060500720c */ /* 0x000fe40003f26070 */
[----:B------:R-:W1:Y:S11]  /*0230*/  LDC.64 R4, c[0x0][0x380] ;  /* 0x0000e000ff047b82 */ /* 0x000e760000000a00 */
[----:B------:R-:W-:-:S02]  /*0240*/  @P1 IADD3 R11, PT, PT, R11, 0x1, RZ ;  /* 0x000000010b0b1810 */ /* 0x000fc40007ffe0ff */
[----:B------:R-:W-:-:S05]  /*0250*/  @!P2 LOP3.LUT R11, RZ, R6, RZ, 0x33, !PT ;  /* 0x00000006ff0ba212 */ /* 0x000fca00078e33ff */
[----:B------:R-:W-:-:S05]  /*0260*/  IMAD.IADD R8, R8, 0x1, R11 ;  /* 0x0000000108087824 */ /* 0x000fca00078e020b */
[C---:B------:R-:W-:Y:S02]  /*0270*/  LOP3.LUT R10, R8.reuse, 0x3, RZ, 0xc0, !PT ;  /* 0x00000003080a7812 */ /* 0x040fe400078ec0ff */
[----:B------:R-:W-:Y:S02]  /*0280*/  ISETP.GE.U32.AND P1, PT, R8, 0x3, PT ;  /* 0x000000030800780c */ /* 0x000fe40003f26070 */
[----:B------:R-:W-:-:S13]  /*0290*/  ISETP.NE.AND P0, PT, R10, 0x3, PT ;  /* 0x000000030a00780c */ /* 0x000fda0003f05270 */
[----:B0-----:R-:W-:Y:S05]  /*02a0*/  @!P0 BRA `(.L_x_3) ;  /* 0x0000000000388947 */ /* 0x001fea0003800000 */
[----:B------:R-:W0:Y:S01]  /*02b0*/  LDC.64 R10, c[0x0][0x380] ;  /* 0x0000e000ff0a7b82 */ /* 0x000e220000000a00 */
[----:B------:R-:W-:-:S04]  /*02c0*/  IADD3 R8, PT, PT, R8, 0x1, RZ ;  /* 0x0000000108087810 */ /* 0x000fc80007ffe0ff */
[----:B------:R-:W-:-:S03]  /*02d0*/  LOP3.LUT R8, R8, 0x3, RZ, 0xc0, !PT ;  /* 0x0000000308087812 */ /* 0x000fc600078ec0ff */
[----:B------:R-:W2:Y:S02]  /*02e0*/  LDC.64 R12, c[0x0][0x388] ;  /* 0x0000e200ff0c7b82 */ /* 0x000ea40000000a00 */
[----:B------:R-:W-:-:S07]  /*02f0*/  IMAD.MOV R8, RZ, RZ, -R8 ;  /* 0x000000ffff087224 */ /* 0x000fce00078e0a08 */
.L_x_4:
[----:B0-----:R-:W-:-:S06]  /*0300*/  IMAD.WIDE R14, R9, 0x4, R10 ;  /* 0x00000004090e7825 */ /* 0x001fcc00078e020a */
[----:B------:R-:W2:Y:S01]  /*0310*/  LDG.E R15, desc[UR4][R14.64] ;  /* 0x000000040e0f7981 */ /* 0x000ea2000c1e1900 */
[----:B------:R-:W-:Y:S01]  /*0320*/  VIADD R8, R8, 0x1 ;  /* 0x0000000108087836 */ /* 0x000fe20000000000 */
[----:B---3--:R-:W-:-:S04]  /*0330*/  MOV R19, 0x1 ;  /* 0x0000000100137802 */ /* 0x008fc80000000f00 */
[----:B------:R-:W-:Y:S02]  /*0340*/  ISETP.NE.AND P0, PT, R8, RZ, PT ;  /* 0x000000ff0800720c */ /* 0x000fe40003f05270 */
[----:B------:R-:W-:Y:S01]  /*0350*/  IADD3 R9, PT, PT, R9, R6, RZ ;  /* 0x0000000609097210 */ /* 0x000fe20007ffe0ff */
[----:B--2---:R-:W-:-:S05]  /*0360*/  IMAD.WIDE R16, R15, 0x4, R12 ;  /* 0x000000040f107825 */ /* 0x004fca00078e020c */
[----:B------:R3:W-:Y:S05]  /*0370*/  REDG.E.ADD.STRONG.GPU desc[UR4][R16.64], R19 ;  /* 0x000000131000798e */ /* 0x0007ea000c12e104 */
[----:B------:R-:W-:Y:S05]  /*0380*/  @P0 BRA `(.L_x_4) ;  /* 0xfffffffc00dc0947 */ /* 0x000fea000383ffff */
.L_x_3:
[----:B------:R-:W-:Y:S05]  /*0390*/  BSYNC.RECONVERGENT B1 ;  /* 0x0000000000017941 */ /* 0x000fea0003800200 */
.L_x_2:
[----:B------:R-:W-:Y:S05]  /*03a0*/  @!P1 BRA `(.L_x_1) ;  /* 0x0000000000509947 */ /* 0x000fea0003800000 */
.L_x_5:
[----:B-1----:R-:W-:-:S05]  /*03b0*/  IMAD.WIDE R20, R9, 0x4, R4 ;  /* 0x0000000409147825 */ /* 0x002fca00078e0204 */
[----:B0-----:R-:W2:Y:S01]  /*03c0*/  LDG.E R11, desc[UR4][R20.64] ;  /* 0x00000004140b7981 */ /* 0x001ea2000c1e1900 */
[----:B------:R-:W-:Y:S02]  /*03d0*/  IMAD.MOV.U32 R25, RZ, RZ, 0x1 ;  /* 0x00000001ff197424 */ /* 0x000fe400078e00ff */
[----:B------:R-:W-:-:S04]  /*03e0*/  IMAD.WIDE R12, R6, 0x4, R20 ;  /* 0x00000004060c7825 */ /* 0x000fc800078e0214 */
[----:B--2---:R-:W-:-:S05]  /*03f0*/  IMAD.WIDE R10, R11, 0x4, R2 ;  /* 0x000000040b0a7825 */ /* 0x004fca00078e0202 */
[----:B------:R0:W-:Y:S04]  /*0400*/  REDG.E.ADD.STRONG.GPU desc[UR4][R10.64], R25 ;  /* 0x000000190a00798e */ /* 0x0001e8000c12e104 */
[----:B------:R-:W2:Y:S01]  /*0410*/  LDG.E R15, desc[UR4][R12.64] ;  /* 0x000000040c0f7981 */ /* 0x000ea2000c1e1900 */
[----:B---3--:R-:W-:-:S04]  /*0420*/  IMAD.WIDE R16, R6, 0x4, R12 ;  /* 0x0000000406107825 */ /* 0x008fc800078e020c */
[----:B--2---:R-:W-:-:S05]  /*0430*/  IMAD.WIDE R14, R15, 0x4, R2 ;  /* 0x000000040f0e7825 */ /* 0x004fca00078e0202 */
[----:B------:R0:W-:Y:S04]  /*0440*/  REDG.E.ADD.STRONG.GPU desc[UR4][R14.64], R25 ;  /* 0x000000190e00798e */ /* 0x0001e8000c12e104 */
[----:B------:R-:W2:Y:S01]  /*0450*/  LDG.E R19, desc[UR4][R16.64] ;  /* 0x0000000410137981 */ /* 0x000ea2000c1e1900 */
[C---:B------:R-:W-:Y:S01]  /*0460*/  IMAD.WIDE R20, R6.reuse, 0x4, R16 ;  /* 0x0000000406147825 */ /* 0x040fe200078e0210 */
[----:B------:R-:W-:-:S03]  /*0470*/  LEA R9, R6, R9, 0x2 ;  /* 0x0000000906097211 */ /* 0x000fc600078e10ff */
[----:B--2---:R-:W-:-:S05]  /*0480*/  IMAD.WIDE R18, R19, 0x4, R2 ;  /* 0x0000000413127825 */ /* 0x004fca00078e0202 */
[----:B------:R0:W-:Y:S04]  /*0490*/  REDG.E.ADD.STRONG.GPU desc[UR4][R18.64], R25 ;  /* 0x000000191200798e */ /* 0x0001e8000c12e104 */
[----:B------:R-:W2:Y:S01]  /*04a0*/  LDG.E R21, desc[UR4][R20.64] ;  /* 0x0000000414157981 */ /* 0x000ea2000c1e1900 */
[----:B------:R-:W-:Y:S01]  /*04b0*/  ISETP.GE.AND P0, PT, R9, UR7, PT ;  /* 0x0000000709007c0c */ /* 0x000fe2000bf06270 */
[----:B--2---:R-:W-:-:S05]  /*04c0*/  IMAD.WIDE R22, R21, 0x4, R2 ;  /* 0x0000000415167825 */ /* 0x004fca00078e0202 */
[----:B------:R0:W-:Y:S07]  /*04d0*/  REDG.E.ADD.STRONG.GPU desc[UR4][R22.64], R25 ;  /* 0x000000191600798e */ /* 0x0001ee000c12e104 */
[----:B------:R-:W-:Y:S05]  /*04e0*/  @!P0 BRA `(.L_x_5) ;  /* 0xfffffffc00b08947 */ /* 0x000fea000383ffff */
.L_x_1:
[----:B------:R-:W-:Y:S05]  /*04f0*/  BSYNC.RECONVERGENT B0 ;  /* 0x0000000000007941 */ /* 0x000fea0003800200 */
.L_x_0:
[----:B-1----:R-:W-:Y:S01]  /*0500*/  CS2R.32 R4, SR_CLOCKLO ;  /* 0x0000000000047805 */ /* 0x002fe20000005000 */
[----:B------:R-:W-:Y:S01]  /*0510*/  BAR.SYNC.DEFER_BLOCKING 0x0 ;  /* 0x0000000000007b1d */ /* 0x000fe20000010000 */
[----:B------:R-:W-:-:S13]  /*0520*/  ISETP.NE.AND P0, PT, R7, RZ, PT ;  /* 0x000000ff0700720c */ /* 0x000fda0003f05270 */
[----:B------:R-:W-:Y:S05]  /*0530*/  @P0 EXIT ;  /* 0x000000000000094d */ /* 0x000fea0003800000 */
[----:B------:R-:W1:Y:S01]  /*0540*/  LDC.64 R2, c[0x0][0x398] ;  /* 0x0000e600ff027b82 */ /* 0x000e620000000a00 */
[----:B------:R-:W-:Y:S02]  /*0550*/  VIADD R5, R4, -UR6 ;  /* 0x8000000604057c36 */ /* 0x000fe40008000000 */
[----:B-1----:R-:W-:-:S05]  /*0560*/  IMAD.WIDE.U32 R2, R0, 0x4, R2 ;  /* 0x0000000400027825 */ /* 0x002fca00078e0002 */
[----:B------:R-:W-:Y:S01]  /*0570*/  STG.E desc[UR4][R2.64], R5 ;  /* 0x0000000502007986 */ /* 0x000fe2000c101904 */
[----:B------:R-:W-:Y:S05]  /*0580*/  EXIT ;  /* 0x000000000000794d */ /* 0x000fea0003800000 */
.L_x_6:
[----:B------:R-:W-:-:S00]  /*0590*/  BRA `(.L_x_6) ;  /* 0xfffffffc00fc7947 */ /* 0x000fc0000383ffff */
[----:B------:R-:W-:-:S00]  /*05a0*/  NOP ;  /* 0x0000000000007918 */ /* 0x000fc00000000000 */
        /* <DEDUP_REMOVED lines=13> */
.L_x_7:


//--------------------- .nv.shared.reserved.0     --------------------------
	.section	.nv.shared.reserved.0,"aw",@nobits
	.weak		__nv_reservedSMEM_offset_0_alias
	.size		__nv_reservedSMEM_offset_0_alias, 0, 64
	.other		__nv_reservedSMEM_offset_0_alias,@"STO_CUDA_RESERVED_SHARED STV_DEFAULT"
__nv_reservedSMEM_offset_0_alias:
	.zero		0
	.zero		64


//--------------------- .nv.constant0._Z8hist_genPiS_iiS_ --------------------------
	.section	.nv.constant0._Z8hist_genPiS_iiS_,"a",@progbits
	.sectionflags	@""
	.align	4
.nv.constant0._Z8hist_genPiS_iiS_:
	.zero		928


//--------------------- SYMBOLS --------------------------

	.type		.nv.reservedSmem.offset0,@object
	.size		.nv.reservedSmem.offset0,0x4
